	.headerflags	@"EF_CUDA_TEXMODE_UNIFIED EF_CUDA_64BIT_ADDRESS EF_CUDA_ACCELERATORS EF_CUDA_SM90 EF_CUDA_VIRTUAL_SM(EF_CUDA_SM90)"
	.elftype	@"ET_EXEC"


//--------------------- .nv.info                  --------------------------
	.section	.nv.info,"",@"SHT_CUDA_INFO"
	.align	4


	//----- nvinfo : EIATTR_REGCOUNT
	.align		4
        /*0000*/ 	.byte	0x04, 0x2f
        /*0002*/ 	.short	(.L_1 - .L_0)
	.align		4
.L_0:
        /*0004*/ 	.word	index@(triton_poi_fused__log_softmax_3)
        /*0008*/ 	.word	0x00000018


	//----- nvinfo : EIATTR_MIN_STACK_SIZE
	.align		4
.L_1:
        /*000c*/ 	.byte	0x04, 0x12
        /*000e*/ 	.short	(.L_3 - .L_2)
	.align		4
.L_2:
        /*0010*/ 	.word	index@(triton_poi_fused__log_softmax_3)
        /*0014*/ 	.word	0x00000000


	//----- nvinfo : EIATTR_FRAME_SIZE
	.align		4
.L_3:
        /*0018*/ 	.byte	0x04, 0x11
        /*001a*/ 	.short	(.L_5 - .L_4)
	.align		4
.L_4:
        /*001c*/ 	.word	index@(triton_poi_fused__log_softmax_3)
        /*0020*/ 	.word	0x00000000


	//----- nvinfo : EIATTR_MIN_STACK_SIZE
	.align		4
.L_5:
        /*0024*/ 	.byte	0x04, 0x12
        /*0026*/ 	.short	(.L_7 - .L_6)
	.align		4
.L_6:
        /*0028*/ 	.word	index@(triton_poi_fused__log_softmax_3)
        /*002c*/ 	.word	0x00000000
.L_7:


//--------------------- .nv.info.triton_poi_fused__log_softmax_3 --------------------------
	.section	.nv.info.triton_poi_fused__log_softmax_3,"",@"SHT_CUDA_INFO"
	.sectionflags	@""
	.align	4


	//----- nvinfo : EIATTR_CUDA_API_VERSION
	.align		4
        /*0000*/ 	.byte	0x04, 0x37
        /*0002*/ 	.short	(.L_9 - .L_8)
.L_8:
        /*0004*/ 	.word	0x0000007c


	//----- nvinfo : EIATTR_KPARAM_INFO
	.align		4
.L_9:
        /*0008*/ 	.byte	0x04, 0x17
        /*000a*/ 	.short	(.L_11 - .L_10)
.L_10:
        /*000c*/ 	.word	0x00000000
        /*0010*/ 	.short	0x0002
        /*0012*/ 	.short	0x0010
        /*0014*/ 	.byte	0x00, 0xf0, 0x11, 0x00


	//----- nvinfo : EIATTR_KPARAM_INFO
	.align		4
.L_11:
        /*0018*/ 	.byte	0x04, 0x17
        /*001a*/ 	.short	(.L_13 - .L_12)
.L_12:
        /*001c*/ 	.word	0x00000000
        /*0020*/ 	.short	0x0001
        /*0022*/ 	.short	0x0008
        /*0024*/ 	.byte	0x00, 0xf4, 0x21, 0x00


	//----- nvinfo : EIATTR_KPARAM_INFO
	.align		4
.L_13:
        /*0028*/ 	.byte	0x04, 0x17
        /*002a*/ 	.short	(.L_15 - .L_14)
.L_14:
        /*002c*/ 	.word	0x00000000
        /*0030*/ 	.short	0x0000
        /*0032*/ 	.short	0x0000
        /*0034*/ 	.byte	0x00, 0xf4, 0x21, 0x00


	//----- nvinfo : EIATTR_SPARSE_MMA_MASK
	.align		4
.L_15:
        /*0038*/ 	.byte	0x03, 0x50
        /*003a*/ 	.short	0x0000


	//----- nvinfo : EIATTR_MAXREG_COUNT
	.align		4
        /*003c*/ 	.byte	0x03, 0x1b
        /*003e*/ 	.short	0x00ff


	//----- nvinfo : EIATTR_EXIT_INSTR_OFFSETS
	.align		4
        /*0040*/ 	.byte	0x04, 0x1c
        /*0042*/ 	.short	(.L_17 - .L_16)


	//   ....[0]....
.L_16:
        /*0044*/ 	.word	0x00000380


	//   ....[1]....
        /*0048*/ 	.word	0x000003a0


	//----- nvinfo : EIATTR_REQNTID
	.align		4
.L_17:
        /*004c*/ 	.byte	0x04, 0x10
        /*004e*/ 	.short	(.L_19 - .L_18)
.L_18:
        /*0050*/ 	.word	0x00000080
        /*0054*/ 	.word	0x00000001
        /*0058*/ 	.word	0x00000001


	//----- nvinfo : EIATTR_CBANK_PARAM_SIZE
	.align		4
.L_19:
        /*005c*/ 	.byte	0x03, 0x19
        /*005e*/ 	.short	0x0014


	//----- nvinfo : EIATTR_PARAM_CBANK
	.align		4
        /*0060*/ 	.byte	0x04, 0x0a
        /*0062*/ 	.short	(.L_21 - .L_20)
	.align		4
.L_20:
        /*0064*/ 	.word	index@(.nv.constant0.triton_poi_fused__log_softmax_3)
        /*0068*/ 	.short	0x0210
        /*006a*/ 	.short	0x0014


	//----- nvinfo : EIATTR_SW_WAR
	.align		4
.L_21:
        /*006c*/ 	.byte	0x04, 0x36
        /*006e*/ 	.short	(.L_23 - .L_22)
.L_22:
        /*0070*/ 	.word	0x00000008
.L_23:


//--------------------- .nv.callgraph             --------------------------
	.section	.nv.callgraph,"",@"SHT_CUDA_CALLGRAPH"
	.align	4
	.sectionentsize	8
	.align		4
        /*0000*/ 	.word	0x00000000
	.align		4
        /*0004*/ 	.word	0xffffffff
	.align		4
        /*0008*/ 	.word	0x00000000
	.align		4
        /*000c*/ 	.word	0xfffffffe
	.align		4
        /*0010*/ 	.word	0x00000000
	.align		4
        /*0014*/ 	.word	0xfffffffd
	.align		4
        /*0018*/ 	.word	0x00000000
	.align		4
        /*001c*/ 	.word	0xfffffffc


//--------------------- .text.triton_poi_fused__log_softmax_3 --------------------------
	.section	.text.triton_poi_fused__log_softmax_3,"ax",@progbits
	.align	128
        .global         triton_poi_fused__log_softmax_3
        .type           triton_poi_fused__log_softmax_3,@function
        .size           triton_poi_fused__log_softmax_3,(.L_x_1 - triton_poi_fused__log_softmax_3)
        .other          triton_poi_fused__log_softmax_3,@"STO_CUDA_ENTRY STV_DEFAULT"
triton_poi_fused__log_softmax_3:
.text.triton_poi_fused__log_softmax_3:
[----:B------:R-:W0:Y:S02]  /*0000*/  LDC R1, c[0x0][0x28] ;  /* 0x00000a00ff017b82 */ /* 0x000e240000000800 */
[----:B------:R-:W1:Y:S01]  /*0010*/  S2R R0, SR_TID.X ;  /* 0x0000000000007919 */ /* 0x000e620000002100 */
[----:B------:R-:W2:Y:S01]  /*0020*/  LDC.64 R2, c[0x0][0x210] ;  /* 0x00008400ff027b82 */ /* 0x000ea20000000a00 */
[----:B------:R-:W-:Y:S01]  /*0030*/  ULDC.64 UR4, c[0x0][0x208] ;  /* 0x0000820000047ab9 */ /* 0x000fe20000000a00 */
[----:B------:R-:W3:Y:S01]  /*0040*/  S2R R7, SR_CTAID.X ;  /* 0x0000000000077919 */ /* 0x000ee20000002500 */
[----:B-1----:R-:W-:Y:S01]  /*0050*/  IMAD.SHL.U32 R0, R0, 0x2, RZ ;  /* 0x0000000200007824 */ /* 0x002fe200078e00ff */
[----:B---3--:R-:W-:-:S04]  /*0060*/  SHF.R.S32.HI R4, RZ, 0x17, R7 ;  /* 0x00000017ff047819 */ /* 0x008fc80000011407 */
[----:B------:R-:W-:Y:S02]  /*0070*/  LOP3.LUT R0, R0, 0xfe, RZ, 0xc0, !PT ;  /* 0x000000fe00007812 */ /* 0x000fe400078ec0ff */
[----:B------:R-:W-:-:S03]  /*0080*/  SGXT R4, R4, 0x1 ;  /* 0x000000010404781a */ /* 0x000fc60000000200 */
[----:B------:R-:W-:-:S05]  /*0090*/  IMAD R7, R7, 0x100, R0 ;  /* 0x0000010007077824 */ /* 0x000fca00078e0200 */
[CC--:B------:R-:W-:Y:S02]  /*00a0*/  LEA.HI R0, R4.reuse, R7.reuse, RZ, 0x4 ;  /* 0x0000000704007211 */ /* 0x0c0fe400078f20ff */
[-C--:B------:R-:W-:Y:S02]  /*00b0*/  LEA.HI R4, R4, R7.reuse, RZ, 0x6 ;  /* 0x0000000704047211 */ /* 0x080fe400078f30ff */
[----:B------:R-:W-:Y:S02]  /*00c0*/  LOP3.LUT R0, R0, 0xfffffff0, RZ, 0xc0, !PT ;  /* 0xfffffff000007812 */ /* 0x000fe400078ec0ff */
[----:B------:R-:W-:Y:S02]  /*00d0*/  LOP3.LUT R4, R4, 0xffffffc0, RZ, 0xc0, !PT ;  /* 0xffffffc004047812 */ /* 0x000fe400078ec0ff */
[----:B------:R-:W-:Y:S02]  /*00e0*/  ISETP.GE.AND P0, PT, R7, 0x100, PT ;  /* 0x000001000700780c */ /* 0x000fe40003f06270 */
[----:B------:R-:W-:-:S02]  /*00f0*/  IADD3 R17, R4, R7, -R0 ;  /* 0x0000000704117210 */ /* 0x000fc40007ffe800 */
[----:B------:R-:W-:-:S03]  /*0100*/  CS2R R4, SRZ ;  /* 0x0000000000047805 */ /* 0x000fc6000001ff00 */
[----:B--2---:R-:W-:Y:S01]  /*0110*/  IMAD.WIDE R10, R17, 0x4, R2 ;  /* 0x00000004110a7825 */ /* 0x004fe200078e0202 */
[----:B------:R-:W-:-:S03]  /*0120*/  CS2R R8, SRZ ;  /* 0x0000000000087805 */ /* 0x000fc6000001ff00 */
[C---:B------:R-:W-:Y:S02]  /*0130*/  VIADD R13, R17.reuse, 0x10 ;  /* 0x00000010110d7836 */ /* 0x040fe40000000000 */
[----:B------:R1:W2:Y:S01]  /*0140*/  @!P0 LDG.E.EL.64 R4, desc[UR4][R10.64] ;  /* 0x000000040a048981 */ /* 0x0002a2000c2e1b00 */
[----:B------:R-:W-:Y:S02]  /*0150*/  VIADD R15, R17, 0x20 ;  /* 0x00000020110f7836 */ /* 0x000fe40000000000 */
[----:B------:R-:W-:Y:S01]  /*0160*/  IMAD.WIDE R12, R13, 0x4, R2 ;  /* 0x000000040d0c7825 */ /* 0x000fe200078e0202 */
[----:B------:R-:W-:-:S04]  /*0170*/  CS2R R18, SRZ ;  /* 0x0000000000127805 */ /* 0x000fc8000001ff00 */
[----:B------:R-:W3:Y:S01]  /*0180*/  @!P0 LDG.E.EL.64 R8, desc[UR4][R12.64] ;  /* 0x000000040c088981 */ /* 0x000ee2000c2e1b00 */
[----:B------:R-:W-:-:S05]  /*0190*/  IMAD.WIDE R14, R15, 0x4, R2 ;  /* 0x000000040f0e7825 */ /* 0x000fca00078e0202 */
[----:B------:R-:W4:Y:S01]  /*01a0*/  @!P0 LDG.E.EL.64 R18, desc[UR4][R14.64] ;  /* 0x000000040e128981 */ /* 0x000f22000c2e1b00 */
[----:B------:R-:W-:Y:S01]  /*01b0*/  VIADD R17, R17, 0x30 ;  /* 0x0000003011117836 */ /* 0x000fe20000000000 */
[----:B------:R-:W-:-:S03]  /*01c0*/  CS2R R20, SRZ ;  /* 0x0000000000147805 */ /* 0x000fc6000001ff00 */
[----:B-1----:R-:W-:-:S05]  /*01d0*/  IMAD.WIDE R10, R17, 0x4, R2 ;  /* 0x00000004110a7825 */ /* 0x002fca00078e0202 */
[----:B------:R-:W5:Y:S01]  /*01e0*/  @!P0 LDG.E.EL.64 R20, desc[UR4][R10.64] ;  /* 0x000000040a148981 */ /* 0x000f62000c2e1b00 */
[----:B------:R-:W-:Y:S01]  /*01f0*/  CS2R R16, SRZ ;  /* 0x0000000000107805 */ /* 0x000fe2000001ff00 */
[----:B------:R-:W-:-:S05]  /*0200*/  IMAD.WIDE R2, R7, 0x4, R2 ;  /* 0x0000000407027825 */ /* 0x000fca00078e0202 */
[----:B------:R1:W5:Y:S01]  /*0210*/  @!P0 LDG.E.64 R16, desc[UR4][R2.64] ;  /* 0x0000000402108981 */ /* 0x000362000c1e1b00 */
[C---:B--2---:R-:W-:Y:S02]  /*0220*/  FSETP.NAN.AND P3, PT, R4.reuse, R4, PT ;  /* 0x000000040400720b */ /* 0x044fe40003f68000 */
[C---:B------:R-:W-:Y:S02]  /*0230*/  FSETP.NAN.AND P4, PT, R5.reuse, R5, PT ;  /* 0x000000050500720b */ /* 0x040fe40003f88000 */
[----:B---3--:R-:W-:Y:S02]  /*0240*/  FSETP.GT.AND P1, PT, R4, R8, PT ;  /* 0x000000080400720b */ /* 0x008fe40003f24000 */
[----:B------:R-:W-:-:S07]  /*0250*/  FSETP.GT.AND P2, PT, R5, R9, PT ;  /* 0x000000090500720b */ /* 0x000fce0003f44000 */
[----:B------:R-:W-:Y:S02]  /*0260*/  @!P3 FSEL R4, R4, R8, P1 ;  /* 0x000000080404b208 */ /* 0x000fe40000800000 */
[----:B------:R-:W-:Y:S02]  /*0270*/  @!P4 FSEL R5, R5, R9, P2 ;  /* 0x000000090505c208 */ /* 0x000fe40001000000 */
[C---:B----4-:R-:W-:Y:S01]  /*0280*/  FSETP.GT.AND P1, PT, R4.reuse, R18, PT ;  /* 0x000000120400720b */ /* 0x050fe20003f24000 */
[----:B------:R-:W1:Y:S01]  /*0290*/  LDC.64 R8, c[0x0][0x218] ;  /* 0x00008600ff087b82 */ /* 0x000e620000000a00 */
[C---:B------:R-:W-:Y:S02]  /*02a0*/  FSETP.GT.AND P2, PT, R5.reuse, R19, PT ;  /* 0x000000130500720b */ /* 0x040fe40003f44000 */
[----:B------:R-:W-:Y:S02]  /*02b0*/  FSETP.NAN.AND P3, PT, R4, R4, PT ;  /* 0x000000040400720b */ /* 0x000fe40003f68000 */
[----:B------:R-:W-:-:S07]  /*02c0*/  FSETP.NAN.AND P4, PT, R5, R5, PT ;  /* 0x000000050500720b */ /* 0x000fce0003f88000 */
[----:B------:R-:W-:Y:S02]  /*02d0*/  @!P1 FSEL R4, R4, R18, P3 ;  /* 0x0000001204049208 */ /* 0x000fe40001800000 */
[----:B------:R-:W-:Y:S02]  /*02e0*/  @!P2 FSEL R5, R5, R19, P4 ;  /* 0x000000130505a208 */ /* 0x000fe40002000000 */
[C---:B-----5:R-:W-:Y:S02]  /*02f0*/  FSETP.GT.AND P1, PT, R4.reuse, R20, PT ;  /* 0x000000140400720b */ /* 0x060fe40003f24000 */
[C---:B------:R-:W-:Y:S02]  /*0300*/  FSETP.GT.AND P2, PT, R5.reuse, R21, PT ;  /* 0x000000150500720b */ /* 0x040fe40003f44000 */
[----:B------:R-:W-:Y:S02]  /*0310*/  FSETP.NAN.AND P3, PT, R4, R4, PT ;  /* 0x000000040400720b */ /* 0x000fe40003f68000 */
[----:B------:R-:W-:Y:S01]  /*0320*/  FSETP.NAN.AND P4, PT, R5, R5, PT ;  /* 0x000000050500720b */ /* 0x000fe20003f88000 */
[----:B-1----:R-:W-:-:S06]  /*0330*/  IMAD.WIDE R2, R7, 0x4, R8 ;  /* 0x0000000407027825 */ /* 0x002fcc00078e0208 */
[----:B------:R-:W-:Y:S02]  /*0340*/  @!P1 FSEL R4, R4, R20, P3 ;  /* 0x0000001404049208 */ /* 0x000fe40001800000 */
[----:B------:R-:W-:-:S03]  /*0350*/  @!P2 FSEL R5, R5, R21, P4 ;  /* 0x000000150505a208 */ /* 0x000fc60002000000 */
[----:B------:R-:W-:Y:S02]  /*0360*/  FADD R16, -R4, R16 ;  /* 0x0000001004107221 */ /* 0x000fe40000000100 */
[----:B------:R-:W-:Y:S01]  /*0370*/  FADD R17, -R5, R17 ;  /* 0x0000001105117221 */ /* 0x000fe20000000100 */
[----:B------:R-:W-:Y:S06]  /*0380*/  @P0 EXIT ;  /* 0x000000000000094d */ /* 0x000fec0003800000 */
[----:B------:R-:W-:Y:S01]  /*0390*/  STG.E.64 desc[UR4][R2.64], R16 ;  /* 0x0000001002007986 */ /* 0x000fe2000c101b04 */
[----:B------:R-:W-:Y:S05]  /*03a0*/  EXIT ;  /* 0x000000000000794d */ /* 0x000fea0003800000 */
.L_x_0:
[----:B------:R-:W-:-:S00]  /*03b0*/  BRA `(.L_x_0) ;  /* 0xfffffffc00fc7947 */ /* 0x000fc0000383ffff */
[----:B------:R-:W-:-:S00]  /*03c0*/  NOP ;  /* 0x0000000000007918 */ /* 0x000fc00000000000 */
        /* <DEDUP_REMOVED lines=11> */
.L_x_1:


//--------------------- .nv.constant0.triton_poi_fused__log_softmax_3 --------------------------
	.section	.nv.constant0.triton_poi_fused__log_softmax_3,"a",@progbits
	.sectionflags	@""
	.align	4
.nv.constant0.triton_poi_fused__log_softmax_3:
	.zero		548
